//
// Generated by NVIDIA NVVM Compiler
//
// Compiler Build ID: CL-36424714
// Cuda compilation tools, release 13.0, V13.0.88
// Based on NVVM 20.0.0
//

.version 9.0
.target sm_100
.address_size 64

	// .globl	_Z3sumPi
.extern .func  (.param .b32 func_retval0) vprintf
(
	.param .b64 vprintf_param_0,
	.param .b64 vprintf_param_1
)
;
.global .align 1 .b8 $str[32] = {72, 101, 108, 108, 111, 32, 102, 114, 111, 109, 32, 98, 108, 111, 99, 107, 32, 37, 100, 44, 32, 116, 104, 114, 101, 97, 100, 32, 37, 100, 10};

.visible .entry _Z3sumPi(
	.param .u64 .ptr .align 1 _Z3sumPi_param_0
)
{
	.local .align 8 .b8 	__local_depot0[8];
	.reg .b64 	%SP;
	.reg .b64 	%SPL;
	.reg .pred 	%p<3>;
	.reg .b32 	%r<19>;
	.reg .b64 	%rd<11>;

	mov.u64 	%SPL, __local_depot0;
	cvta.local.u64 	%SP, %SPL;
	ld.param.u64 	%rd2, [_Z3sumPi_param_0];
	cvta.to.global.u64 	%rd1, %rd2;
	add.u64 	%rd3, %SP, 0;
	add.u64 	%rd4, %SPL, 0;
	mov.u32 	%r1, %tid.x;
	mov.u32 	%r17, %ntid.x;
	mov.u32 	%r9, %ctaid.x;
	st.local.v2.u32 	[%rd4], {%r9, %r1};
	mov.u64 	%rd5, $str;
	cvta.global.u64 	%rd6, %rd5;
	{ // callseq 0, 0
	.param .b64 param0;
	st.param.b64 	[param0], %rd6;
	.param .b64 param1;
	st.param.b64 	[param1], %rd3;
	.param .b32 retval0;
	call.uni (retval0), 
	vprintf, 
	(
	param0, 
	param1
	);
	ld.param.b32 	%r10, [retval0];
	} // callseq 0
	shl.b32 	%r3, %r1, 1;
	mov.b32 	%r18, 1;
$L__BB0_1:
	setp.ge.u32 	%p1, %r1, %r17;
	@%p1 bra 	$L__BB0_3;
	mul.lo.s32 	%r12, %r3, %r18;
	add.s32 	%r13, %r12, %r18;
	mul.wide.s32 	%rd7, %r13, 4;
	add.s64 	%rd8, %rd1, %rd7;
	ld.global.u32 	%r14, [%rd8];
	mul.wide.s32 	%rd9, %r12, 4;
	add.s64 	%rd10, %rd1, %rd9;
	ld.global.u32 	%r15, [%rd10];
	add.s32 	%r16, %r15, %r14;
	st.global.u32 	[%rd10], %r16;
$L__BB0_3:
	shl.b32 	%r18, %r18, 1;
	shr.u32 	%r7, %r17, 1;
	setp.gt.u32 	%p2, %r17, 1;
	mov.u32 	%r17, %r7;
	@%p2 bra 	$L__BB0_1;
	ret;

}


// ===== COMPILED SASS (sm_100) =====

	.target	sm_100

	.elftype	@"ET_EXEC"


//--------------------- .note.nv.tkinfo           --------------------------
	.section	.note.nv.tkinfo,"",@"SHT_NOTE"
	.sectionflags	@"SHF_NOTE_NV_TKINFO"
	.tkinfo
        /*0018*/ 	.word	0x00000002
        /*0030*/ 	.string	""
        /*0030*/ 	.string	"ptxas"
        /*0030*/ 	.string	"Cuda compilation tools, release 13.0, V13.0.88"
        /*0030*/ 	.string	"Build cuda_13.0.r13.0/compiler.36424714_0"
        /*0030*/ 	.string	"-arch sm_100 -m 64 "



//--------------------- .note.nv.cuinfo           --------------------------
	.section	.note.nv.cuinfo,"",@"SHT_NOTE"
	.sectionflags	@"SHF_NOTE_NV_CUINFO"
        /*0018*/ 	.short	0x0002
        /*001a*/ 	.short	0x0064
        /*001c*/ 	.short	0x0082
	.zero		2


//--------------------- .nv.info                  --------------------------
	.section	.nv.info,"",@"SHT_CUDA_INFO"
	.align	4


	//----- nvinfo : EIATTR_REGCOUNT
	.align		4
        /*0000*/ 	.byte	0x04, 0x2f
        /*0002*/ 	.short	(.L_2 - .L_1)
	.align		4
.L_1:
        /*0004*/ 	.word	index@(_Z3sumPi)
        /*0008*/ 	.word	0x00000018


	//----- nvinfo : EIATTR_FRAME_SIZE
	.align		4
.L_2:
        /*000c*/ 	.byte	0x04, 0x11
        /*000e*/ 	.short	(.L_4 - .L_3)
	.align		4
.L_3:
        /*0010*/ 	.word	index@(_Z3sumPi)
        /*0014*/ 	.word	0x00000008


	//----- nvinfo : EIATTR_MIN_STACK_SIZE
	.align		4
.L_4:
        /*0018*/ 	.byte	0x04, 0x12
        /*001a*/ 	.short	(.L_6 - .L_5)
	.align		4
.L_5:
        /*001c*/ 	.word	index@(_Z3sumPi)
        /*0020*/ 	.word	0x00000008
.L_6:


//--------------------- .nv.compat                --------------------------
	.section	.nv.compat,"",@"SHT_CUDA_COMPAT_INFO"
	.align	4
        /*0000*/ 	.byte	0x02, 0x09, 0x00, 0x00, 0x02, 0x02, 0x01, 0x00, 0x02, 0x05, 0x05, 0x00, 0x03, 0x07, 0x01, 0x01
        /*0010*/ 	.byte	0x02, 0x03, 0x00, 0x00, 0x02, 0x06, 0x01, 0x00, 0x04, 0x0b, 0x08, 0x00, 0x09, 0x00, 0x00, 0x00
        /*0020*/ 	.byte	0x00, 0x00, 0x00, 0x00


//--------------------- .nv.info._Z3sumPi         --------------------------
	.section	.nv.info._Z3sumPi,"",@"SHT_CUDA_INFO"
	.sectionflags	@""
	.align	4


	//----- nvinfo : EIATTR_CUDA_API_VERSION
	.align		4
        /*0000*/ 	.byte	0x04, 0x37
        /*0002*/ 	.short	(.L_8 - .L_7)
.L_7:
        /*0004*/ 	.word	0x00000082


	//----- nvinfo : EIATTR_KPARAM_INFO
	.align		4
.L_8:
        /*0008*/ 	.byte	0x04, 0x17
        /*000a*/ 	.short	(.L_10 - .L_9)
.L_9:
        /*000c*/ 	.word	0x00000000
        /*0010*/ 	.short	0x0000
        /*0012*/ 	.short	0x0000
        /*0014*/ 	.byte	0x00, 0xf5, 0x21, 0x00


	//----- nvinfo : EIATTR_SPARSE_MMA_MASK
	.align		4
.L_10:
        /*0018*/ 	.byte	0x03, 0x50
        /*001a*/ 	.short	0x0000


	//----- nvinfo : EIATTR_MAXREG_COUNT
	.align		4
        /*001c*/ 	.byte	0x03, 0x1b
        /*001e*/ 	.short	0x00ff


	//----- nvinfo : EIATTR_EXTERNS
	.align		4
        /*0020*/ 	.byte	0x04, 0x0f
        /*0022*/ 	.short	(.L_12 - .L_11)


	//   ....[0]....
	.align		4
.L_11:
        /*0024*/ 	.word	index@(vprintf)


	//----- nvinfo : EIATTR_MERCURY_ISA_VERSION
	.align		4
.L_12:
        /*0028*/ 	.byte	0x03, 0x5f
        /*002a*/ 	.short	0x0101


	//----- nvinfo : EIATTR_VRC_CTA_INIT_COUNT
	.align		4
        /*002c*/ 	.byte	0x02, 0x4a
	.zero		1
	.zero		1


	//----- nvinfo : EIATTR_SYSCALL_OFFSETS
	.align		4
        /*0030*/ 	.byte	0x04, 0x46
        /*0032*/ 	.short	(.L_14 - .L_13)


	//   ....[0]....
.L_13:
        /*0034*/ 	.word	0x00000110


	//----- nvinfo : EIATTR_EXIT_INSTR_OFFSETS
	.align		4
.L_14:
        /*0038*/ 	.byte	0x04, 0x1c
        /*003a*/ 	.short	(.L_16 - .L_15)


	//   ....[0]....
.L_15:
        /*003c*/ 	.word	0x000002a0


	//----- nvinfo : EIATTR_CRS_STACK_SIZE
	.align		4
.L_16:
        /*0040*/ 	.byte	0x04, 0x1e
        /*0042*/ 	.short	(.L_18 - .L_17)
.L_17:
        /*0044*/ 	.word	0x00000000


	//----- nvinfo : EIATTR_CBANK_PARAM_SIZE
	.align		4
.L_18:
        /*0048*/ 	.byte	0x03, 0x19
        /*004a*/ 	.short	0x0008


	//----- nvinfo : EIATTR_PARAM_CBANK
	.align		4
        /*004c*/ 	.byte	0x04, 0x0a
        /*004e*/ 	.short	(.L_20 - .L_19)
	.align		4
.L_19:
        /*0050*/ 	.word	index@(.nv.constant0._Z3sumPi)
        /*0054*/ 	.short	0x0380
        /*0056*/ 	.short	0x0008


	//----- nvinfo : EIATTR_SW_WAR
	.align		4
.L_20:
        /*0058*/ 	.byte	0x04, 0x36
        /*005a*/ 	.short	(.L_22 - .L_21)
.L_21:
        /*005c*/ 	.word	0x00000008
.L_22:


//--------------------- .nv.callgraph             --------------------------
	.section	.nv.callgraph,"",@"SHT_CUDA_CALLGRAPH"
	.align	4
	.sectionentsize	8
	.align		4
        /*0000*/ 	.word	0x00000000
	.align		4
        /*0004*/ 	.word	0xffffffff
	.align		4
        /*0008*/ 	.word	index@(_Z3sumPi)
	.align		4
        /*000c*/ 	.word	index@(vprintf)
	.align		4
        /*0010*/ 	.word	0x00000000
	.align		4
        /*0014*/ 	.word	0xfffffffe
	.align		4
        /*0018*/ 	.word	0x00000000
	.align		4
        /*001c*/ 	.word	0xfffffffd
	.align		4
        /*0020*/ 	.word	0x00000000
	.align		4
        /*0024*/ 	.word	0xfffffffc


//--------------------- .nv.constant4             --------------------------
	.section	.nv.constant4,"a",@progbits
	.align	8
	.align		8
.nv.constant4:
        /*0000*/ 	.dword	vprintf
	.align		8
        /*0008*/ 	.dword	$str


//--------------------- .text._Z3sumPi            --------------------------
	.section	.text._Z3sumPi,"ax",@progbits
	.align	128
        .global         _Z3sumPi
        .type           _Z3sumPi,@function
        .size           _Z3sumPi,(.L_x_5 - _Z3sumPi)
        .other          _Z3sumPi,@"STO_CUDA_ENTRY STV_DEFAULT"
_Z3sumPi:
.text._Z3sumPi:
[----:B------:R-:W0:Y:S01]  /*0000*/  LDC R1, c[0x0][0x37c] ;  /* 0x0000df00ff017b82 */ /* 0x000e220000000800 */
[----:B------:R-:W1:Y:S01]  /*0010*/  S2R R17, SR_TID.X ;  /* 0x0000000000117919 */ /* 0x000e620000002100 */
[----:B0-----:R-:W-:Y:S01]  /*0020*/  VIADD R1, R1, 0xfffffff8 ;  /* 0xfffffff801017836 */ /* 0x001fe20000000000 */
[----:B------:R-:W-:Y:S01]  /*0030*/  MOV R0, 0x0 ;  /* 0x0000000000007802 */ /* 0x000fe20000000f00 */
[----:B------:R-:W0:Y:S01]  /*0040*/  LDCU UR4, c[0x0][0x2f8] ;  /* 0x00005f00ff0477ac */ /* 0x000e220008000800 */
[----:B------:R-:W1:Y:S03]  /*0050*/  S2R R16, SR_CTAID.X ;  /* 0x0000000000107919 */ /* 0x000e660000002500 */
[----:B------:R2:W3:Y:S01]  /*0060*/  LDC.64 R2, c[0x4][R0] ;  /* 0x0100000000027b82 */ /* 0x0004e20000000a00 */
[----:B------:R-:W4:Y:S01]  /*0070*/  LDCU UR5, c[0x0][0x2fc] ;  /* 0x00005f80ff0577ac */ /* 0x000f220008000800 */
[----:B------:R-:W5:Y:S01]  /*0080*/  LDCU.64 UR8, c[0x4][0x8] ;  /* 0x01000100ff0877ac */ /* 0x000f620008000a00 */
[----:B------:R-:W2:Y:S01]  /*0090*/  LDCU UR6, c[0x0][0x360] ;  /* 0x00006c00ff0677ac */ /* 0x000ea20008000800 */
[----:B0-----:R-:W-:-:S04]  /*00a0*/  IADD3 R6, P0, PT, R1, UR4, RZ ;  /* 0x0000000401067c10 */ /* 0x001fc8000ff1e0ff */
[----:B----4-:R-:W-:Y:S01]  /*00b0*/  IADD3.X R7, PT, PT, RZ, UR5, RZ, P0, !PT ;  /* 0x00000005ff077c10 */ /* 0x010fe200087fe4ff */
[----:B-----5:R-:W-:Y:S02]  /*00c0*/  IMAD.U32 R4, RZ, RZ, UR8 ;  /* 0x00000008ff047e24 */ /* 0x020fe4000f8e00ff */
[----:B------:R-:W-:Y:S02]  /*00d0*/  IMAD.U32 R5, RZ, RZ, UR9 ;  /* 0x00000009ff057e24 */ /* 0x000fe4000f8e00ff */
[----:B--2---:R-:W-:Y:S01]  /*00e0*/  IMAD.U32 R18, RZ, RZ, UR6 ;  /* 0x00000006ff127e24 */ /* 0x004fe2000f8e00ff */
[----:B-1----:R0:W-:Y:S06]  /*00f0*/  STL.64 [R1], R16 ;  /* 0x0000001001007387 */ /* 0x0021ec0000100a00 */
[----:B------:R-:W-:-:S07]  /*0100*/  LEPC R20, `(.L_x_0) ;  /* 0x000000001014794e */ /* 0x000fce0000000000 */
[----:B0--3--:R-:W-:Y:S05]  /*0110*/  CALL.ABS.NOINC R2 ;  /* 0x0000000002007343 */ /* 0x009fea0003c00000 */
.L_x_0:
[----:B------:R-:W0:Y:S01]  /*0120*/  LDC.64 R12, c[0x0][0x358] ;  /* 0x0000d600ff0c7b82 */ /* 0x000e220000000a00 */
[----:B------:R-:W-:Y:S02]  /*0130*/  HFMA2 R9, -RZ, RZ, 0, 5.9604644775390625e-08 ;  /* 0x00000001ff097431 */ /* 0x000fe400000001ff */
[----:B------:R-:W-:-:S05]  /*0140*/  IMAD.SHL.U32 R0, R17, 0x2, RZ ;  /* 0x0000000211007824 */ /* 0x000fca00078e00ff */
[----:B------:R-:W1:Y:S02]  /*0150*/  LDC.64 R6, c[0x0][0x380] ;  /* 0x0000e000ff067b82 */ /* 0x000e640000000a00 */
.L_x_3:
[----:B------:R-:W-:Y:S01]  /*0160*/  ISETP.GE.U32.AND P0, PT, R17, R18, PT ;  /* 0x000000121100720c */ /* 0x000fe20003f06070 */
[----:B------:R-:W-:Y:S01]  /*0170*/  BSSY.RECONVERGENT B0, `(.L_x_1) ;  /* 0x0000010000007945 */ /* 0x000fe20003800200 */
[----:B------:R-:W-:Y:S02]  /*0180*/  ISETP.GT.U32.AND P1, PT, R18, 0x1, PT ;  /* 0x000000011200780c */ /* 0x000fe40003f24070 */
[----:B------:R-:W-:-:S09]  /*0190*/  SHF.R.U32.HI R18, RZ, 0x1, R18 ;  /* 0x00000001ff127819 */ /* 0x000fd20000011612 */
[----:B--2---:R-:W-:Y:S05]  /*01a0*/  @P0 BRA `(.L_x_2) ;  /* 0x0000000000300947 */ /* 0x004fea0003800000 */
[----:B------:R-:W-:Y:S01]  /*01b0*/  IMAD R4, R0, R9, RZ ;  /* 0x0000000900047224 */ /* 0x000fe200078e02ff */
[----:B0-----:R-:W-:Y:S02]  /*01c0*/  R2UR UR6, R12 ;  /* 0x000000000c0672ca */ /* 0x001fe400000e0000 */
[C---:B------:R-:W-:Y:S01]  /*01d0*/  R2UR UR7, R13.reuse ;  /* 0x000000000d0772ca */ /* 0x040fe200000e0000 */
[----:B------:R-:W-:Y:S01]  /*01e0*/  IMAD.IADD R3, R4, 0x1, R9 ;  /* 0x0000000104037824 */ /* 0x000fe200078e0209 */
[----:B------:R-:W-:Y:S01]  /*01f0*/  R2UR UR4, R12 ;  /* 0x000000000c0472ca */ /* 0x000fe200000e0000 */
[----:B-1----:R-:W-:Y:S01]  /*0200*/  IMAD.WIDE R4, R4, 0x4, R6 ;  /* 0x0000000404047825 */ /* 0x002fe200078e0206 */
[----:B------:R-:W-:-:S03]  /*0210*/  R2UR UR5, R13 ;  /* 0x000000000d0572ca */ /* 0x000fc600000e0000 */
[----:B------:R-:W-:-:S06]  /*0220*/  IMAD.WIDE R2, R3, 0x4, R6 ;  /* 0x0000000403027825 */ /* 0x000fcc00078e0206 */
[----:B------:R-:W2:Y:S04]  /*0230*/  LDG.E R11, desc[UR6][R4.64] ;  /* 0x00000006040b7981 */ /* 0x000ea8000c1e1900 */
[----:B------:R-:W2:Y:S02]  /*0240*/  LDG.E R2, desc[UR4][R2.64] ;  /* 0x0000000402027981 */ /* 0x000ea4000c1e1900 */
[----:B--2---:R-:W-:-:S05]  /*0250*/  IMAD.IADD R11, R2, 0x1, R11 ;  /* 0x00000001020b7824 */ /* 0x004fca00078e020b */
[----:B------:R2:W-:Y:S02]  /*0260*/  STG.E desc[UR4][R4.64], R11 ;  /* 0x0000000b04007986 */ /* 0x0005e4000c101904 */
.L_x_2:
[----:B------:R-:W-:Y:S05]  /*0270*/  BSYNC.RECONVERGENT B0 ;  /* 0x0000000000007941 */ /* 0x000fea0003800200 */
.L_x_1:
[----:B------:R-:W-:Y:S01]  /*0280*/  SHF.L.U32 R9, R9, 0x1, RZ ;  /* 0x0000000109097819 */ /* 0x000fe200000006ff */
[----:B------:R-:W-:Y:S06]  /*0290*/  @P1 BRA `(.L_x_3) ;  /* 0xfffffffc00b01947 */ /* 0x000fec000383ffff */
[----:B------:R-:W-:Y:S05]  /*02a0*/  EXIT ;  /* 0x000000000000794d */ /* 0x000fea0003800000 */
.L_x_4:
[----:B------:R-:W-:-:S00]  /*02b0*/  BRA `(.L_x_4) ;  /* 0xfffffffc00fc7947 */ /* 0x000fc0000383ffff */
[----:B------:R-:W-:-:S00]  /*02c0*/  NOP ;  /* 0x0000000000007918 */ /* 0x000fc00000000000 */
        /* <DEDUP_REMOVED lines=11> */
.L_x_5:


//--------------------- .nv.global.init           --------------------------
	.section	.nv.global.init,"aw",@progbits
.nv.global.init:
	.type		$str,@object
	.size		$str,(.L_0 - $str)
$str:
        /*0000*/ 	.byte	0x48, 0x65, 0x6c, 0x6c, 0x6f, 0x20, 0x66, 0x72, 0x6f, 0x6d, 0x20, 0x62, 0x6c, 0x6f, 0x63, 0x6b
        /*0010*/ 	.byte	0x20, 0x25, 0x64, 0x2c, 0x20, 0x74, 0x68, 0x72, 0x65, 0x61, 0x64, 0x20, 0x25, 0x64, 0x0a, 0x00
.L_0:


//--------------------- .nv.shared.reserved.0     --------------------------
	.section	.nv.shared.reserved.0,"aw",@nobits
	.weak		__nv_reservedSMEM_offset_0_alias
	.size		__nv_reservedSMEM_offset_0_alias, 0, 64
	.other		__nv_reservedSMEM_offset_0_alias,@"STO_CUDA_RESERVED_SHARED STV_DEFAULT"
__nv_reservedSMEM_offset_0_alias:
	.zero		0
	.zero		64


//--------------------- .nv.constant0._Z3sumPi    --------------------------
	.section	.nv.constant0._Z3sumPi,"a",@progbits
	.sectionflags	@""
	.align	4
.nv.constant0._Z3sumPi:
	.zero		904


//--------------------- SYMBOLS --------------------------

	.type		.nv.reservedSmem.offset0,@object
	.size		.nv.reservedSmem.offset0,0x4
	.type		vprintf,@function
